//
// Generated by NVIDIA NVVM Compiler
//
// Compiler Build ID: CL-36424714
// Cuda compilation tools, release 13.0, V13.0.88
// Based on NVVM 20.0.0
//

.version 9.0
.target sm_100
.address_size 64

	// .globl	_Z4mm_0PfS_S_i

.visible .entry _Z4mm_0PfS_S_i(
	.param .u64 .ptr .align 1 _Z4mm_0PfS_S_i_param_0,
	.param .u64 .ptr .align 1 _Z4mm_0PfS_S_i_param_1,
	.param .u64 .ptr .align 1 _Z4mm_0PfS_S_i_param_2,
	.param .u32 _Z4mm_0PfS_S_i_param_3
)
{
	.reg .pred 	%p<10>;
	.reg .b32 	%r<78>;
	.reg .b32 	%f<46>;
	.reg .b64 	%rd<48>;

	ld.param.u64 	%rd6, [_Z4mm_0PfS_S_i_param_0];
	ld.param.u64 	%rd7, [_Z4mm_0PfS_S_i_param_1];
	ld.param.u64 	%rd5, [_Z4mm_0PfS_S_i_param_2];
	ld.param.u32 	%r42, [_Z4mm_0PfS_S_i_param_3];
	cvta.to.global.u64 	%rd1, %rd7;
	cvta.to.global.u64 	%rd2, %rd6;
	mov.u32 	%r1, %tid.y;
	mov.u32 	%r43, %ntid.y;
	mov.u32 	%r44, %ctaid.y;
	mul.lo.s32 	%r2, %r43, %r44;
	add.s32 	%r3, %r2, %r1;
	setp.lt.s32 	%p1, %r42, 1;
	@%p1 bra 	$L__BB0_12;
	cvta.to.global.u64 	%rd8, %rd5;
	mov.u32 	%r46, %ctaid.x;
	mov.u32 	%r47, %ntid.x;
	mov.u32 	%r48, %tid.x;
	mad.lo.s32 	%r49, %r47, %r46, %r48;
	mul.lo.s32 	%r4, %r42, %r49;
	add.s32 	%r50, %r4, %r3;
	mul.wide.s32 	%rd9, %r50, 4;
	add.s64 	%rd3, %rd8, %rd9;
	and.b32  	%r5, %r42, 7;
	setp.lt.u32 	%p2, %r42, 8;
	mov.b32 	%r76, 0;
	@%p2 bra 	$L__BB0_4;
	and.b32  	%r76, %r42, 2147483640;
	neg.s32 	%r74, %r76;
	add.s32 	%r51, %r1, %r42;
	add.s32 	%r73, %r51, %r2;
	shl.b32 	%r9, %r42, 3;
	shl.b32 	%r52, %r42, 1;
	add.s32 	%r72, %r3, %r52;
	mad.lo.s32 	%r71, %r42, 3, %r3;
	shl.b32 	%r53, %r42, 2;
	add.s32 	%r70, %r3, %r53;
	mad.lo.s32 	%r69, %r42, 5, %r3;
	mad.lo.s32 	%r68, %r42, 6, %r3;
	mad.lo.s32 	%r67, %r42, 7, %r3;
	add.s64 	%rd4, %rd2, 16;
	mov.u32 	%r65, %r4;
	mov.u32 	%r66, %r3;
$L__BB0_3:
	.pragma "nounroll";
	mul.wide.s32 	%rd10, %r65, 4;
	add.s64 	%rd11, %rd4, %rd10;
	ld.global.f32 	%f1, [%rd11+-16];
	mul.wide.u32 	%rd12, %r66, 4;
	add.s64 	%rd13, %rd1, %rd12;
	ld.global.f32 	%f2, [%rd13];
	mul.f32 	%f3, %f1, %f2;
	st.global.f32 	[%rd3], %f3;
	ld.global.f32 	%f4, [%rd11+-12];
	mul.wide.u32 	%rd14, %r73, 4;
	add.s64 	%rd15, %rd1, %rd14;
	ld.global.f32 	%f5, [%rd15];
	mul.f32 	%f6, %f4, %f5;
	st.global.f32 	[%rd3], %f6;
	ld.global.f32 	%f7, [%rd11+-8];
	mul.wide.u32 	%rd16, %r72, 4;
	add.s64 	%rd17, %rd1, %rd16;
	ld.global.f32 	%f8, [%rd17];
	mul.f32 	%f9, %f7, %f8;
	st.global.f32 	[%rd3], %f9;
	ld.global.f32 	%f10, [%rd11+-4];
	mul.wide.u32 	%rd18, %r71, 4;
	add.s64 	%rd19, %rd1, %rd18;
	ld.global.f32 	%f11, [%rd19];
	mul.f32 	%f12, %f10, %f11;
	st.global.f32 	[%rd3], %f12;
	ld.global.f32 	%f13, [%rd11];
	mul.wide.u32 	%rd20, %r70, 4;
	add.s64 	%rd21, %rd1, %rd20;
	ld.global.f32 	%f14, [%rd21];
	mul.f32 	%f15, %f13, %f14;
	st.global.f32 	[%rd3], %f15;
	ld.global.f32 	%f16, [%rd11+4];
	mul.wide.u32 	%rd22, %r69, 4;
	add.s64 	%rd23, %rd1, %rd22;
	ld.global.f32 	%f17, [%rd23];
	mul.f32 	%f18, %f16, %f17;
	st.global.f32 	[%rd3], %f18;
	ld.global.f32 	%f19, [%rd11+8];
	mul.wide.u32 	%rd24, %r68, 4;
	add.s64 	%rd25, %rd1, %rd24;
	ld.global.f32 	%f20, [%rd25];
	mul.f32 	%f21, %f19, %f20;
	st.global.f32 	[%rd3], %f21;
	ld.global.f32 	%f22, [%rd11+12];
	mul.wide.u32 	%rd26, %r67, 4;
	add.s64 	%rd27, %rd1, %rd26;
	ld.global.f32 	%f23, [%rd27];
	mul.f32 	%f24, %f22, %f23;
	st.global.f32 	[%rd3], %f24;
	add.s32 	%r74, %r74, 8;
	add.s32 	%r73, %r73, %r9;
	add.s32 	%r72, %r72, %r9;
	add.s32 	%r71, %r71, %r9;
	add.s32 	%r70, %r70, %r9;
	add.s32 	%r69, %r69, %r9;
	add.s32 	%r68, %r68, %r9;
	add.s32 	%r67, %r67, %r9;
	add.s32 	%r66, %r66, %r9;
	add.s32 	%r65, %r65, 8;
	setp.ne.s32 	%p3, %r74, 0;
	@%p3 bra 	$L__BB0_3;
$L__BB0_4:
	setp.eq.s32 	%p4, %r5, 0;
	@%p4 bra 	$L__BB0_12;
	and.b32  	%r37, %r42, 3;
	setp.lt.u32 	%p5, %r5, 4;
	@%p5 bra 	$L__BB0_7;
	add.s32 	%r54, %r76, %r4;
	mul.wide.s32 	%rd28, %r54, 4;
	add.s64 	%rd29, %rd2, %rd28;
	ld.global.f32 	%f25, [%rd29];
	mad.lo.s32 	%r55, %r76, %r42, %r3;
	mul.wide.u32 	%rd30, %r55, 4;
	add.s64 	%rd31, %rd1, %rd30;
	ld.global.f32 	%f26, [%rd31];
	mul.f32 	%f27, %f25, %f26;
	st.global.f32 	[%rd3], %f27;
	ld.global.f32 	%f28, [%rd29+4];
	add.s32 	%r56, %r55, %r42;
	mul.wide.u32 	%rd32, %r56, 4;
	add.s64 	%rd33, %rd1, %rd32;
	ld.global.f32 	%f29, [%rd33];
	mul.f32 	%f30, %f28, %f29;
	st.global.f32 	[%rd3], %f30;
	ld.global.f32 	%f31, [%rd29+8];
	add.s32 	%r57, %r56, %r42;
	mul.wide.u32 	%rd34, %r57, 4;
	add.s64 	%rd35, %rd1, %rd34;
	ld.global.f32 	%f32, [%rd35];
	mul.f32 	%f33, %f31, %f32;
	st.global.f32 	[%rd3], %f33;
	ld.global.f32 	%f34, [%rd29+12];
	add.s32 	%r58, %r57, %r42;
	mul.wide.u32 	%rd36, %r58, 4;
	add.s64 	%rd37, %rd1, %rd36;
	ld.global.f32 	%f35, [%rd37];
	mul.f32 	%f36, %f34, %f35;
	st.global.f32 	[%rd3], %f36;
	add.s32 	%r76, %r76, 4;
$L__BB0_7:
	setp.eq.s32 	%p6, %r37, 0;
	@%p6 bra 	$L__BB0_12;
	setp.eq.s32 	%p7, %r37, 1;
	@%p7 bra 	$L__BB0_10;
	add.s32 	%r59, %r76, %r4;
	mul.wide.s32 	%rd38, %r59, 4;
	add.s64 	%rd39, %rd2, %rd38;
	ld.global.f32 	%f37, [%rd39];
	mad.lo.s32 	%r60, %r76, %r42, %r3;
	mul.wide.u32 	%rd40, %r60, 4;
	add.s64 	%rd41, %rd1, %rd40;
	ld.global.f32 	%f38, [%rd41];
	mul.f32 	%f39, %f37, %f38;
	st.global.f32 	[%rd3], %f39;
	ld.global.f32 	%f40, [%rd39+4];
	add.s32 	%r61, %r60, %r42;
	mul.wide.u32 	%rd42, %r61, 4;
	add.s64 	%rd43, %rd1, %rd42;
	ld.global.f32 	%f41, [%rd43];
	mul.f32 	%f42, %f40, %f41;
	st.global.f32 	[%rd3], %f42;
	add.s32 	%r76, %r76, 2;
$L__BB0_10:
	and.b32  	%r62, %r42, 1;
	setp.eq.b32 	%p8, %r62, 1;
	not.pred 	%p9, %p8;
	@%p9 bra 	$L__BB0_12;
	add.s32 	%r63, %r76, %r4;
	mul.wide.s32 	%rd44, %r63, 4;
	add.s64 	%rd45, %rd2, %rd44;
	ld.global.f32 	%f43, [%rd45];
	mad.lo.s32 	%r64, %r76, %r42, %r3;
	mul.wide.u32 	%rd46, %r64, 4;
	add.s64 	%rd47, %rd1, %rd46;
	ld.global.f32 	%f44, [%rd47];
	mul.f32 	%f45, %f43, %f44;
	st.global.f32 	[%rd3], %f45;
$L__BB0_12:
	ret;

}


// ===== COMPILED SASS (sm_100) =====

	.target	sm_100

	.elftype	@"ET_EXEC"


//--------------------- .note.nv.tkinfo           --------------------------
	.section	.note.nv.tkinfo,"",@"SHT_NOTE"
	.sectionflags	@"SHF_NOTE_NV_TKINFO"
	.tkinfo
        /*0018*/ 	.word	0x00000002
        /*0030*/ 	.string	""
        /*0030*/ 	.string	"ptxas"
        /*0030*/ 	.string	"Cuda compilation tools, release 13.0, V13.0.88"
        /*0030*/ 	.string	"Build cuda_13.0.r13.0/compiler.36424714_0"
        /*0030*/ 	.string	"-arch sm_100 -m 64 "



//--------------------- .note.nv.cuinfo           --------------------------
	.section	.note.nv.cuinfo,"",@"SHT_NOTE"
	.sectionflags	@"SHF_NOTE_NV_CUINFO"
        /*0018*/ 	.short	0x0002
        /*001a*/ 	.short	0x0064
        /*001c*/ 	.short	0x0082
	.zero		2


//--------------------- .nv.info                  --------------------------
	.section	.nv.info,"",@"SHT_CUDA_INFO"
	.align	4


	//----- nvinfo : EIATTR_REGCOUNT
	.align		4
        /*0000*/ 	.byte	0x04, 0x2f
        /*0002*/ 	.short	(.L_1 - .L_0)
	.align		4
.L_0:
        /*0004*/ 	.word	index@(_Z4mm_0PfS_S_i)
        /*0008*/ 	.word	0x00000020


	//----- nvinfo : EIATTR_FRAME_SIZE
	.align		4
.L_1:
        /*000c*/ 	.byte	0x04, 0x11
        /*000e*/ 	.short	(.L_3 - .L_2)
	.align		4
.L_2:
        /*0010*/ 	.word	index@(_Z4mm_0PfS_S_i)
        /*0014*/ 	.word	0x00000000


	//----- nvinfo : EIATTR_MIN_STACK_SIZE
	.align		4
.L_3:
        /*0018*/ 	.byte	0x04, 0x12
        /*001a*/ 	.short	(.L_5 - .L_4)
	.align		4
.L_4:
        /*001c*/ 	.word	index@(_Z4mm_0PfS_S_i)
        /*0020*/ 	.word	0x00000000
.L_5:


//--------------------- .nv.compat                --------------------------
	.section	.nv.compat,"",@"SHT_CUDA_COMPAT_INFO"
	.align	4
        /*0000*/ 	.byte	0x02, 0x09, 0x00, 0x00, 0x02, 0x02, 0x01, 0x00, 0x02, 0x05, 0x05, 0x00, 0x03, 0x07, 0x01, 0x01
        /*0010*/ 	.byte	0x02, 0x03, 0x00, 0x00, 0x02, 0x06, 0x01, 0x00, 0x04, 0x0b, 0x08, 0x00, 0x09, 0x00, 0x00, 0x00
        /*0020*/ 	.byte	0x00, 0x00, 0x00, 0x00


//--------------------- .nv.info._Z4mm_0PfS_S_i   --------------------------
	.section	.nv.info._Z4mm_0PfS_S_i,"",@"SHT_CUDA_INFO"
	.sectionflags	@""
	.align	4


	//----- nvinfo : EIATTR_CUDA_API_VERSION
	.align		4
        /*0000*/ 	.byte	0x04, 0x37
        /*0002*/ 	.short	(.L_7 - .L_6)
.L_6:
        /*0004*/ 	.word	0x00000082


	//----- nvinfo : EIATTR_KPARAM_INFO
	.align		4
.L_7:
        /*0008*/ 	.byte	0x04, 0x17
        /*000a*/ 	.short	(.L_9 - .L_8)
.L_8:
        /*000c*/ 	.word	0x00000000
        /*0010*/ 	.short	0x0003
        /*0012*/ 	.short	0x0018
        /*0014*/ 	.byte	0x00, 0xf0, 0x11, 0x00


	//----- nvinfo : EIATTR_KPARAM_INFO
	.align		4
.L_9:
        /*0018*/ 	.byte	0x04, 0x17
        /*001a*/ 	.short	(.L_11 - .L_10)
.L_10:
        /*001c*/ 	.word	0x00000000
        /*0020*/ 	.short	0x0002
        /*0022*/ 	.short	0x0010
        /*0024*/ 	.byte	0x00, 0xf5, 0x21, 0x00


	//----- nvinfo : EIATTR_KPARAM_INFO
	.align		4
.L_11:
        /*0028*/ 	.byte	0x04, 0x17
        /*002a*/ 	.short	(.L_13 - .L_12)
.L_12:
        /*002c*/ 	.word	0x00000000
        /*0030*/ 	.short	0x0001
        /*0032*/ 	.short	0x0008
        /*0034*/ 	.byte	0x00, 0xf5, 0x21, 0x00


	//----- nvinfo : EIATTR_KPARAM_INFO
	.align		4
.L_13:
        /*0038*/ 	.byte	0x04, 0x17
        /*003a*/ 	.short	(.L_15 - .L_14)
.L_14:
        /*003c*/ 	.word	0x00000000
        /*0040*/ 	.short	0x0000
        /*0042*/ 	.short	0x0000
        /*0044*/ 	.byte	0x00, 0xf5, 0x21, 0x00


	//----- nvinfo : EIATTR_SPARSE_MMA_MASK
	.align		4
.L_15:
        /*0048*/ 	.byte	0x03, 0x50
        /*004a*/ 	.short	0x0000


	//----- nvinfo : EIATTR_MAXREG_COUNT
	.align		4
        /*004c*/ 	.byte	0x03, 0x1b
        /*004e*/ 	.short	0x00ff


	//----- nvinfo : EIATTR_MERCURY_ISA_VERSION
	.align		4
        /*0050*/ 	.byte	0x03, 0x5f
        /*0052*/ 	.short	0x0101


	//----- nvinfo : EIATTR_VRC_CTA_INIT_COUNT
	.align		4
        /*0054*/ 	.byte	0x02, 0x4a
	.zero		1
	.zero		1


	//----- nvinfo : EIATTR_EXIT_INSTR_OFFSETS
	.align		4
        /*0058*/ 	.byte	0x04, 0x1c
        /*005a*/ 	.short	(.L_17 - .L_16)


	//   ....[0]....
.L_16:
        /*005c*/ 	.word	0x00000060


	//   ....[1]....
        /*0060*/ 	.word	0x000005d0


	//   ....[2]....
        /*0064*/ 	.word	0x000007f0


	//   ....[3]....
        /*0068*/ 	.word	0x00000950


	//   ....[4]....
        /*006c*/ 	.word	0x00000a00


	//----- nvinfo : EIATTR_CBANK_PARAM_SIZE
	.align		4
.L_17:
        /*0070*/ 	.byte	0x03, 0x19
        /*0072*/ 	.short	0x001c


	//----- nvinfo : EIATTR_PARAM_CBANK
	.align		4
        /*0074*/ 	.byte	0x04, 0x0a
        /*0076*/ 	.short	(.L_19 - .L_18)
	.align		4
.L_18:
        /*0078*/ 	.word	index@(.nv.constant0._Z4mm_0PfS_S_i)
        /*007c*/ 	.short	0x0380
        /*007e*/ 	.short	0x001c


	//----- nvinfo : EIATTR_SW_WAR
	.align		4
.L_19:
        /*0080*/ 	.byte	0x04, 0x36
        /*0082*/ 	.short	(.L_21 - .L_20)
.L_20:
        /*0084*/ 	.word	0x00000008
.L_21:


//--------------------- .nv.callgraph             --------------------------
	.section	.nv.callgraph,"",@"SHT_CUDA_CALLGRAPH"
	.align	4
	.sectionentsize	8
	.align		4
        /*0000*/ 	.word	0x00000000
	.align		4
        /*0004*/ 	.word	0xffffffff
	.align		4
        /*0008*/ 	.word	0x00000000
	.align		4
        /*000c*/ 	.word	0xfffffffe
	.align		4
        /*0010*/ 	.word	0x00000000
	.align		4
        /*0014*/ 	.word	0xfffffffd
	.align		4
        /*0018*/ 	.word	0x00000000
	.align		4
        /*001c*/ 	.word	0xfffffffc


//--------------------- .text._Z4mm_0PfS_S_i      --------------------------
	.section	.text._Z4mm_0PfS_S_i,"ax",@progbits
	.align	128
        .global         _Z4mm_0PfS_S_i
        .type           _Z4mm_0PfS_S_i,@function
        .size           _Z4mm_0PfS_S_i,(.L_x_5 - _Z4mm_0PfS_S_i)
        .other          _Z4mm_0PfS_S_i,@"STO_CUDA_ENTRY STV_DEFAULT"
_Z4mm_0PfS_S_i:
.text._Z4mm_0PfS_S_i:
[----:B------:R-:W-:Y:S08]  /*0000*/  LDC R1, c[0x0][0x37c] ;  /* 0x0000df00ff017b82 */ /* 0x000ff00000000800 */
[----:B------:R-:W0:Y:S01]  /*0010*/  LDC R0, c[0x0][0x398] ;  /* 0x0000e600ff007b82 */ /* 0x000e220000000800 */
[----:B------:R-:W1:Y:S07]  /*0020*/  LDCU UR4, c[0x0][0x364] ;  /* 0x00006c80ff0477ac */ /* 0x000e6e0008000800 */
[----:B------:R-:W1:Y:S01]  /*0030*/  S2UR UR5, SR_CTAID.Y ;  /* 0x00000000000579c3 */ /* 0x000e620000002600 */
[----:B0-----:R-:W-:Y:S01]  /*0040*/  ISETP.GE.AND P0, PT, R0, 0x1, PT ;  /* 0x000000010000780c */ /* 0x001fe20003f06270 */
[----:B-1----:R-:W-:-:S12]  /*0050*/  UIMAD UR4, UR4, UR5, URZ ;  /* 0x00000005040472a4 */ /* 0x002fd8000f8e02ff */
[----:B------:R-:W-:Y:S05]  /*0060*/  @!P0 EXIT ;  /* 0x000000000000894d */ /* 0x000fea0003800000 */
[----:B------:R-:W0:Y:S01]  /*0070*/  S2R R2, SR_TID.X ;  /* 0x0000000000027919 */ /* 0x000e220000002100 */
[----:B------:R-:W0:Y:S01]  /*0080*/  S2UR UR5, SR_CTAID.X ;  /* 0x00000000000579c3 */ /* 0x000e220000002500 */
[----:B------:R-:W-:Y:S01]  /*0090*/  ISETP.GE.U32.AND P1, PT, R0, 0x8, PT ;  /* 0x000000080000780c */ /* 0x000fe20003f26070 */
[----:B------:R-:W1:Y:S01]  /*00a0*/  LDCU.64 UR8, c[0x0][0x358] ;  /* 0x00006b00ff0877ac */ /* 0x000e620008000a00 */
[----:B------:R-:W2:Y:S01]  /*00b0*/  S2R R9, SR_TID.Y ;  /* 0x0000000000097919 */ /* 0x000ea20000002200 */
[----:B------:R-:W-:-:S04]  /*00c0*/  HFMA2 R4, -RZ, RZ, 0, 0 ;  /* 0x00000000ff047431 */ /* 0x000fc800000001ff */
[----:B------:R-:W0:Y:S08]  /*00d0*/  LDC R3, c[0x0][0x360] ;  /* 0x0000d800ff037b82 */ /* 0x000e300000000800 */
[----:B------:R-:W3:Y:S01]  /*00e0*/  LDC.64 R16, c[0x0][0x390] ;  /* 0x0000e400ff107b82 */ /* 0x000ee20000000a00 */
[----:B0-----:R-:W-:Y:S01]  /*00f0*/  IMAD R3, R3, UR5, R2 ;  /* 0x0000000503037c24 */ /* 0x001fe2000f8e0202 */
[----:B------:R-:W-:-:S02]  /*0100*/  LOP3.LUT R2, R0, 0x7, RZ, 0xc0, !PT ;  /* 0x0000000700027812 */ /* 0x000fc400078ec0ff */
[----:B--2---:R-:W-:Y:S01]  /*0110*/  IADD3 R5, PT, PT, R9, UR4, RZ ;  /* 0x0000000409057c10 */ /* 0x004fe2000fffe0ff */
[----:B------:R-:W-:Y:S01]  /*0120*/  IMAD R3, R3, R0, RZ ;  /* 0x0000000003037224 */ /* 0x000fe200078e02ff */
[----:B------:R-:W-:-:S04]  /*0130*/  ISETP.NE.AND P0, PT, R2, RZ, PT ;  /* 0x000000ff0200720c */ /* 0x000fc80003f05270 */
[----:B------:R-:W-:-:S05]  /*0140*/  IADD3 R7, PT, PT, R5, R3, RZ ;  /* 0x0000000305077210 */ /* 0x000fca0007ffe0ff */
[----:B---3--:R-:W-:Y:S01]  /*0150*/  IMAD.WIDE R16, R7, 0x4, R16 ;  /* 0x0000000407107825 */ /* 0x008fe200078e0210 */
[----:B-1----:R-:W-:Y:S06]  /*0160*/  @!P1 BRA `(.L_x_0) ;  /* 0x0000000400189947 */ /* 0x002fec0003800000 */
[----:B------:R-:W0:Y:S01]  /*0170*/  LDCU.64 UR6, c[0x0][0x380] ;  /* 0x00007000ff0677ac */ /* 0x000e220008000a00 */
[C---:B------:R-:W-:Y:S01]  /*0180*/  LOP3.LUT R4, R0.reuse, 0x7ffffff8, RZ, 0xc0, !PT ;  /* 0x7ffffff800047812 */ /* 0x040fe200078ec0ff */
[C---:B------:R-:W-:Y:S01]  /*0190*/  IMAD R13, R0.reuse, 0x5, R5 ;  /* 0x00000005000d7824 */ /* 0x040fe200078e0205 */
[C---:B------:R-:W-:Y:S01]  /*01a0*/  IADD3 R6, PT, PT, R0.reuse, UR4, R9 ;  /* 0x0000000400067c10 */ /* 0x040fe2000fffe009 */
[C-C-:B------:R-:W-:Y:S01]  /*01b0*/  IMAD R9, R0.reuse, 0x3, R5.reuse ;  /* 0x0000000300097824 */ /* 0x140fe200078e0205 */
[CC--:B------:R-:W-:Y:S01]  /*01c0*/  LEA R7, R0.reuse, R5.reuse, 0x1 ;  /* 0x0000000500077211 */ /* 0x0c0fe200078e08ff */
[C-C-:B------:R-:W-:Y:S01]  /*01d0*/  IMAD R15, R0.reuse, 0x6, R5.reuse ;  /* 0x00000006000f7824 */ /* 0x140fe200078e0205 */
[C---:B------:R-:W-:Y:S01]  /*01e0*/  LEA R11, R0.reuse, R5, 0x2 ;  /* 0x00000005000b7211 */ /* 0x040fe200078e10ff */
[----:B------:R-:W-:Y:S01]  /*01f0*/  IMAD R27, R0, 0x7, R5 ;  /* 0x00000007001b7824 */ /* 0x000fe200078e0205 */
[----:B------:R-:W-:Y:S02]  /*0200*/  MOV R8, R3 ;  /* 0x0000000300087202 */ /* 0x000fe40000000f00 */
[----:B------:R-:W-:-:S02]  /*0210*/  MOV R29, R5 ;  /* 0x00000005001d7202 */ /* 0x000fc40000000f00 */
[----:B------:R-:W-:Y:S01]  /*0220*/  IADD3 R10, PT, PT, -R4, RZ, RZ ;  /* 0x000000ff040a7210 */ /* 0x000fe20007ffe1ff */
[----:B0-----:R-:W-:-:S04]  /*0230*/  UIADD3 UR5, UP0, UPT, UR6, 0x10, URZ ;  /* 0x0000001006057890 */ /* 0x001fc8000ff1e0ff */
[----:B------:R-:W-:-:S12]  /*0240*/  UIADD3.X UR4, UPT, UPT, URZ, UR7, URZ, UP0, !UPT ;  /* 0x00000007ff047290 */ /* 0x000fd800087fe4ff */
.L_x_1:
[----:B------:R-:W0:Y:S01]  /*0250*/  LDC.64 R18, c[0x0][0x388] ;  /* 0x0000e200ff127b82 */ /* 0x000e220000000a00 */
[----:B------:R-:W-:Y:S02]  /*0260*/  MOV R22, UR5 ;  /* 0x0000000500167c02 */ /* 0x000fe40008000f00 */
[----:B------:R-:W-:-:S03]  /*0270*/  MOV R23, UR4 ;  /* 0x0000000400177c02 */ /* 0x000fc60008000f00 */
[----:B------:R-:W-:-:S05]  /*0280*/  IMAD.WIDE R22, R8, 0x4, R22 ;  /* 0x0000000408167825 */ /* 0x000fca00078e0216 */
[----:B--2---:R-:W2:Y:S01]  /*0290*/  LDG.E R12, desc[UR8][R22.64+-0x10] ;  /* 0xfffff008160c7981 */ /* 0x004ea2000c1e1900 */
[----:B0-----:R-:W-:-:S06]  /*02a0*/  IMAD.WIDE.U32 R20, R29, 0x4, R18 ;  /* 0x000000041d147825 */ /* 0x001fcc00078e0012 */
[----:B------:R-:W2:Y:S02]  /*02b0*/  LDG.E R21, desc[UR8][R20.64] ;  /* 0x0000000814157981 */ /* 0x000ea4000c1e1900 */
[----:B--2---:R-:W-:Y:S01]  /*02c0*/  FMUL R12, R12, R21 ;  /* 0x000000150c0c7220 */ /* 0x004fe20000400000 */
[----:B------:R-:W-:-:S04]  /*02d0*/  IMAD.WIDE.U32 R20, R6, 0x4, R18 ;  /* 0x0000000406147825 */ /* 0x000fc800078e0012 */
[----:B------:R0:W-:Y:S04]  /*02e0*/  STG.E desc[UR8][R16.64], R12 ;  /* 0x0000000c10007986 */ /* 0x0001e8000c101908 */
[----:B------:R-:W2:Y:S04]  /*02f0*/  LDG.E R25, desc[UR8][R20.64] ;  /* 0x0000000814197981 */ /* 0x000ea8000c1e1900 */
        /* <DEDUP_REMOVED lines=9> */
[----:B------:R-:W3:Y:S04]  /*0390*/  LDG.E R28, desc[UR8][R24.64] ;  /* 0x00000008181c7981 */ /* 0x000ee8000c1e1900 */
[----:B0-----:R-:W3:Y:S01]  /*03a0*/  LDG.E R12, desc[UR8][R22.64+-0x4] ;  /* 0xfffffc08160c7981 */ /* 0x001ee2000c1e1900 */
[----:B------:R-:W-:-:S04]  /*03b0*/  IMAD.WIDE.U32 R20, R11, 0x4, R18 ;  /* 0x000000040b147825 */ /* 0x000fc800078e0012 */
[----:B---3--:R-:W-:-:S05]  /*03c0*/  FMUL R12, R12, R28 ;  /* 0x0000001c0c0c7220 */ /* 0x008fca0000400000 */
[----:B------:R0:W-:Y:S04]  /*03d0*/  STG.E desc[UR8][R16.64], R12 ;  /* 0x0000000c10007986 */ /* 0x0001e8000c101908 */
[----:B------:R-:W3:Y:S04]  /*03e0*/  LDG.E R21, desc[UR8][R20.64] ;  /* 0x0000000814157981 */ /* 0x000ee8000c1e1900 */
[----:B-1----:R-:W3:Y:S02]  /*03f0*/  LDG.E R14, desc[UR8][R22.64] ;  /* 0x00000008160e7981 */ /* 0x002ee4000c1e1900 */
[----:B---3--:R-:W-:Y:S01]  /*0400*/  FMUL R14, R14, R21 ;  /* 0x000000150e0e7220 */ /* 0x008fe20000400000 */
[----:B------:R-:W-:-:S04]  /*0410*/  IMAD.WIDE.U32 R20, R13, 0x4, R18 ;  /* 0x000000040d147825 */ /* 0x000fc800078e0012 */
[----:B------:R1:W-:Y:S04]  /*0420*/  STG.E desc[UR8][R16.64], R14 ;  /* 0x0000000e10007986 */ /* 0x0003e8000c101908 */
[----:B--2---:R-:W2:Y:S04]  /*0430*/  LDG.E R26, desc[UR8][R20.64] ;  /* 0x00000008141a7981 */ /* 0x004ea8000c1e1900 */
[----:B------:R-:W2:Y:S02]  /*0440*/  LDG.E R24, desc[UR8][R22.64+0x4] ;  /* 0x0000040816187981 */ /* 0x000ea4000c1e1900 */
[----:B--2---:R-:W-:Y:S01]  /*0450*/  FMUL R26, R24, R26 ;  /* 0x0000001a181a7220 */ /* 0x004fe20000400000 */
[----:B------:R-:W-:-:S04]  /*0460*/  IMAD.WIDE.U32 R24, R15, 0x4, R18 ;  /* 0x000000040f187825 */ /* 0x000fc800078e0012 */
[----:B------:R2:W-:Y:S04]  /*0470*/  STG.E desc[UR8][R16.64], R26 ;  /* 0x0000001a10007986 */ /* 0x0005e8000c101908 */
[----:B------:R-:W3:Y:S04]  /*0480*/  LDG.E R25, desc[UR8][R24.64] ;  /* 0x0000000818197981 */ /* 0x000ee8000c1e1900 */
[----:B0-----:R-:W3:Y:S01]  /*0490*/  LDG.E R12, desc[UR8][R22.64+0x8] ;  /* 0x00000808160c7981 */ /* 0x001ee2000c1e1900 */
[----:B------:R-:W-:Y:S01]  /*04a0*/  IMAD.WIDE.U32 R18, R27, 0x4, R18 ;  /* 0x000000041b127825 */ /* 0x000fe200078e0012 */
[----:B------:R-:W-:-:S03]  /*04b0*/  IADD3 R10, PT, PT, R10, 0x8, RZ ;  /* 0x000000080a0a7810 */ /* 0x000fc60007ffe0ff */
[----:B---3--:R-:W-:-:S05]  /*04c0*/  FMUL R12, R12, R25 ;  /* 0x000000190c0c7220 */ /* 0x008fca0000400000 */
[----:B------:R2:W-:Y:S04]  /*04d0*/  STG.E desc[UR8][R16.64], R12 ;  /* 0x0000000c10007986 */ /* 0x0005e8000c101908 */
[----:B-1----:R-:W3:Y:S04]  /*04e0*/  LDG.E R14, desc[UR8][R22.64+0xc] ;  /* 0x00000c08160e7981 */ /* 0x002ee8000c1e1900 */
[----:B------:R-:W3:Y:S01]  /*04f0*/  LDG.E R19, desc[UR8][R18.64] ;  /* 0x0000000812137981 */ /* 0x000ee2000c1e1900 */
[----:B------:R-:W-:Y:S02]  /*0500*/  ISETP.NE.AND P1, PT, R10, RZ, PT ;  /* 0x000000ff0a00720c */ /* 0x000fe40003f25270 */
[----:B------:R-:W-:-:S02]  /*0510*/  LEA R6, R0, R6, 0x3 ;  /* 0x0000000600067211 */ /* 0x000fc400078e18ff */
[C---:B------:R-:W-:Y:S02]  /*0520*/  LEA R7, R0.reuse, R7, 0x3 ;  /* 0x0000000700077211 */ /* 0x040fe400078e18ff */
[C---:B------:R-:W-:Y:S02]  /*0530*/  LEA R9, R0.reuse, R9, 0x3 ;  /* 0x0000000900097211 */ /* 0x040fe400078e18ff */
[C---:B------:R-:W-:Y:S02]  /*0540*/  LEA R11, R0.reuse, R11, 0x3 ;  /* 0x0000000b000b7211 */ /* 0x040fe400078e18ff */
[C---:B------:R-:W-:Y:S02]  /*0550*/  LEA R13, R0.reuse, R13, 0x3 ;  /* 0x0000000d000d7211 */ /* 0x040fe400078e18ff */
[C---:B------:R-:W-:Y:S02]  /*0560*/  LEA R15, R0.reuse, R15, 0x3 ;  /* 0x0000000f000f7211 */ /* 0x040fe400078e18ff */
[----:B------:R-:W-:-:S02]  /*0570*/  LEA R27, R0, R27, 0x3 ;  /* 0x0000001b001b7211 */ /* 0x000fc400078e18ff */
[----:B------:R-:W-:Y:S02]  /*0580*/  LEA R29, R0, R29, 0x3 ;  /* 0x0000001d001d7211 */ /* 0x000fe400078e18ff */
[----:B------:R-:W-:Y:S01]  /*0590*/  IADD3 R8, PT, PT, R8, 0x8, RZ ;  /* 0x0000000808087810 */ /* 0x000fe20007ffe0ff */
[----:B---3--:R-:W-:-:S05]  /*05a0*/  FMUL R21, R14, R19 ;  /* 0x000000130e157220 */ /* 0x008fca0000400000 */
[----:B------:R2:W-:Y:S01]  /*05b0*/  STG.E desc[UR8][R16.64], R21 ;  /* 0x0000001510007986 */ /* 0x0005e2000c101908 */
[----:B------:R-:W-:Y:S05]  /*05c0*/  @P1 BRA `(.L_x_1) ;  /* 0xfffffffc00201947 */ /* 0x000fea000383ffff */
.L_x_0:
[----:B------:R-:W-:Y:S05]  /*05d0*/  @!P0 EXIT ;  /* 0x000000000000894d */ /* 0x000fea0003800000 */
[----:B------:R-:W-:Y:S02]  /*05e0*/  ISETP.GE.U32.AND P0, PT, R2, 0x4, PT ;  /* 0x000000040200780c */ /* 0x000fe40003f06070 */
[----:B------:R-:W-:-:S04]  /*05f0*/  LOP3.LUT R18, R0, 0x3, RZ, 0xc0, !PT ;  /* 0x0000000300127812 */ /* 0x000fc800078ec0ff */
[----:B------:R-:W-:-:S07]  /*0600*/  ISETP.NE.AND P1, PT, R18, RZ, PT ;  /* 0x000000ff1200720c */ /* 0x000fce0003f25270 */
[----:B------:R-:W-:Y:S06]  /*0610*/  @!P0 BRA `(.L_x_2) ;  /* 0x0000000000748947 */ /* 0x000fec0003800000 */
[----:B------:R-:W0:Y:S01]  /*0620*/  LDC.64 R6, c[0x0][0x388] ;  /* 0x0000e200ff067b82 */ /* 0x000e220000000a00 */
[----:B------:R-:W-:Y:S01]  /*0630*/  IADD3 R13, PT, PT, R3, R4, RZ ;  /* 0x00000004030d7210 */ /* 0x000fe20007ffe0ff */
[----:B------:R-:W-:-:S06]  /*0640*/  IMAD R15, R4, R0, R5 ;  /* 0x00000000040f7224 */ /* 0x000fcc00078e0205 */
[----:B------:R-:W1:Y:S01]  /*0650*/  LDC.64 R8, c[0x0][0x380] ;  /* 0x0000e000ff087b82 */ /* 0x000e620000000a00 */
[----:B0-----:R-:W-:-:S06]  /*0660*/  IMAD.WIDE.U32 R10, R15, 0x4, R6 ;  /* 0x000000040f0a7825 */ /* 0x001fcc00078e0006 */
[----:B------:R-:W3:Y:S01]  /*0670*/  LDG.E R11, desc[UR8][R10.64] ;  /* 0x000000080a0b7981 */ /* 0x000ee2000c1e1900 */
[----:B-1----:R-:W-:-:S05]  /*0680*/  IMAD.WIDE R8, R13, 0x4, R8 ;  /* 0x000000040d087825 */ /* 0x002fca00078e0208 */
[----:B------:R-:W3:Y:S01]  /*0690*/  LDG.E R2, desc[UR8][R8.64] ;  /* 0x0000000808027981 */ /* 0x000ee2000c1e1900 */
[----:B------:R-:W-:-:S05]  /*06a0*/  IADD3 R15, PT, PT, R15, R0, RZ ;  /* 0x000000000f0f7210 */ /* 0x000fca0007ffe0ff */
[----:B--2---:R-:W-:-:S04]  /*06b0*/  IMAD.WIDE.U32 R12, R15, 0x4, R6 ;  /* 0x000000040f0c7825 */ /* 0x004fc800078e0006 */
[----:B---3--:R-:W-:-:S05]  /*06c0*/  FMUL R19, R2, R11 ;  /* 0x0000000b02137220 */ /* 0x008fca0000400000 */
[----:B------:R0:W-:Y:S04]  /*06d0*/  STG.E desc[UR8][R16.64], R19 ;  /* 0x0000001310007986 */ /* 0x0001e8000c101908 */
[----:B------:R-:W2:Y:S04]  /*06e0*/  LDG.E R13, desc[UR8][R12.64] ;  /* 0x000000080c0d7981 */ /* 0x000ea8000c1e1900 */
[----:B------:R-:W2:Y:S01]  /*06f0*/  LDG.E R2, desc[UR8][R8.64+0x4] ;  /* 0x0000040808027981 */ /* 0x000ea2000c1e1900 */
[----:B------:R-:W-:-:S05]  /*0700*/  IADD3 R23, PT, PT, R15, R0, RZ ;  /* 0x000000000f177210 */ /* 0x000fca0007ffe0ff */
[----:B------:R-:W-:-:S04]  /*0710*/  IMAD.WIDE.U32 R14, R23, 0x4, R6 ;  /* 0x00000004170e7825 */ /* 0x000fc800078e0006 */
[----:B--2---:R-:W-:-:S05]  /*0720*/  FMUL R21, R2, R13 ;  /* 0x0000000d02157220 */ /* 0x004fca0000400000 */
        /* <DEDUP_REMOVED lines=9> */
[----:B------:R-:W-:Y:S01]  /*07c0*/  IADD3 R4, PT, PT, R4, 0x4, RZ ;  /* 0x0000000404047810 */ /* 0x000fe20007ffe0ff */
[----:B--2---:R-:W-:-:S05]  /*07d0*/  FMUL R13, R2, R7 ;  /* 0x00000007020d7220 */ /* 0x004fca0000400000 */
[----:B------:R0:W-:Y:S02]  /*07e0*/  STG.E desc[UR8][R16.64], R13 ;  /* 0x0000000d10007986 */ /* 0x0001e4000c101908 */
.L_x_2:
[----:B------:R-:W-:Y:S05]  /*07f0*/  @!P1 EXIT ;  /* 0x000000000000994d */ /* 0x000fea0003800000 */
[----:B------:R-:W-:Y:S02]  /*0800*/  ISETP.NE.AND P0, PT, R18, 0x1, PT ;  /* 0x000000011200780c */ /* 0x000fe40003f05270 */
[----:B------:R-:W-:-:S04]  /*0810*/  LOP3.LUT R2, R0, 0x1, RZ, 0xc0, !PT ;  /* 0x0000000100027812 */ /* 0x000fc800078ec0ff */
[----:B------:R-:W-:-:S07]  /*0820*/  ISETP.NE.U32.AND P1, PT, R2, 0x1, PT ;  /* 0x000000010200780c */ /* 0x000fce0003f25070 */
[----:B------:R-:W-:Y:S06]  /*0830*/  @!P0 BRA `(.L_x_3) ;  /* 0x0000000000448947 */ /* 0x000fec0003800000 */
[----:B------:R-:W1:Y:S01]  /*0840*/  LDC.64 R6, c[0x0][0x388] ;  /* 0x0000e200ff067b82 */ /* 0x000e620000000a00 */
[----:B0-----:R-:W-:Y:S01]  /*0850*/  IADD3 R13, PT, PT, R3, R4, RZ ;  /* 0x00000004030d7210 */ /* 0x001fe20007ffe0ff */
[----:B------:R-:W-:-:S06]  /*0860*/  IMAD R15, R4, R0, R5 ;  /* 0x00000000040f7224 */ /* 0x000fcc00078e0205 */
[----:B------:R-:W0:Y:S01]  /*0870*/  LDC.64 R8, c[0x0][0x380] ;  /* 0x0000e000ff087b82 */ /* 0x000e220000000a00 */
[----:B-1----:R-:W-:-:S06]  /*0880*/  IMAD.WIDE.U32 R10, R15, 0x4, R6 ;  /* 0x000000040f0a7825 */ /* 0x002fcc00078e0006 */
[----:B------:R-:W3:Y:S01]  /*0890*/  LDG.E R11, desc[UR8][R10.64] ;  /* 0x000000080a0b7981 */ /* 0x000ee2000c1e1900 */
[----:B0-----:R-:W-:-:S05]  /*08a0*/  IMAD.WIDE R8, R13, 0x4, R8 ;  /* 0x000000040d087825 */ /* 0x001fca00078e0208 */
[----:B------:R-:W3:Y:S01]  /*08b0*/  LDG.E R2, desc[UR8][R8.64] ;  /* 0x0000000808027981 */ /* 0x000ee2000c1e1900 */
[----:B------:R-:W-:-:S05]  /*08c0*/  IADD3 R15, PT, PT, R15, R0, RZ ;  /* 0x000000000f0f7210 */ /* 0x000fca0007ffe0ff */
[----:B------:R-:W-:-:S04]  /*08d0*/  IMAD.WIDE.U32 R6, R15, 0x4, R6 ;  /* 0x000000040f067825 */ /* 0x000fc800078e0006 */
[----:B---3--:R-:W-:-:S05]  /*08e0*/  FMUL R13, R2, R11 ;  /* 0x0000000b020d7220 */ /* 0x008fca0000400000 */
[----:B------:R1:W-:Y:S04]  /*08f0*/  STG.E desc[UR8][R16.64], R13 ;  /* 0x0000000d10007986 */ /* 0x0003e8000c101908 */
[----:B------:R-:W3:Y:S04]  /*0900*/  LDG.E R2, desc[UR8][R8.64+0x4] ;  /* 0x0000040808027981 */ /* 0x000ee8000c1e1900 */
[----:B------:R-:W3:Y:S01]  /*0910*/  LDG.E R7, desc[UR8][R6.64] ;  /* 0x0000000806077981 */ /* 0x000ee2000c1e1900 */
[----:B------:R-:W-:Y:S01]  /*0920*/  IADD3 R4, PT, PT, R4, 0x2, RZ ;  /* 0x0000000204047810 */ /* 0x000fe20007ffe0ff */
[----:B---3--:R-:W-:-:S05]  /*0930*/  FMUL R15, R2, R7 ;  /* 0x00000007020f7220 */ /* 0x008fca0000400000 */
[----:B------:R1:W-:Y:S02]  /*0940*/  STG.E desc[UR8][R16.64], R15 ;  /* 0x0000000f10007986 */ /* 0x0003e4000c101908 */
.L_x_3:
[----:B------:R-:W-:Y:S05]  /*0950*/  @P1 EXIT ;  /* 0x000000000000194d */ /* 0x000fea0003800000 */
[----:B------:R-:W3:Y:S01]  /*0960*/  LDC.64 R6, c[0x0][0x380] ;  /* 0x0000e000ff067b82 */ /* 0x000ee20000000a00 */
[----:B------:R-:W-:Y:S01]  /*0970*/  IADD3 R3, PT, PT, R3, R4, RZ ;  /* 0x0000000403037210 */ /* 0x000fe20007ffe0ff */
[----:B------:R-:W-:-:S06]  /*0980*/  IMAD R5, R4, R0, R5 ;  /* 0x0000000004057224 */ /* 0x000fcc00078e0205 */
[----:B------:R-:W4:Y:S01]  /*0990*/  LDC.64 R8, c[0x0][0x388] ;  /* 0x0000e200ff087b82 */ /* 0x000f220000000a00 */
[----:B---3--:R-:W-:-:S06]  /*09a0*/  IMAD.WIDE R2, R3, 0x4, R6 ;  /* 0x0000000403027825 */ /* 0x008fcc00078e0206 */
[----:B------:R-:W3:Y:S01]  /*09b0*/  LDG.E R2, desc[UR8][R2.64] ;  /* 0x0000000802027981 */ /* 0x000ee2000c1e1900 */
[----:B----4-:R-:W-:-:S06]  /*09c0*/  IMAD.WIDE.U32 R4, R5, 0x4, R8 ;  /* 0x0000000405047825 */ /* 0x010fcc00078e0008 */
[----:B------:R-:W3:Y:S02]  /*09d0*/  LDG.E R5, desc[UR8][R4.64] ;  /* 0x0000000804057981 */ /* 0x000ee4000c1e1900 */
[----:B---3--:R-:W-:-:S05]  /*09e0*/  FMUL R7, R2, R5 ;  /* 0x0000000502077220 */ /* 0x008fca0000400000 */
[----:B------:R-:W-:Y:S01]  /*09f0*/  STG.E desc[UR8][R16.64], R7 ;  /* 0x0000000710007986 */ /* 0x000fe2000c101908 */
[----:B------:R-:W-:Y:S05]  /*0a00*/  EXIT ;  /* 0x000000000000794d */ /* 0x000fea0003800000 */
.L_x_4:
[----:B------:R-:W-:-:S00]  /*0a10*/  BRA `(.L_x_4) ;  /* 0xfffffffc00fc7947 */ /* 0x000fc0000383ffff */
[----:B------:R-:W-:-:S00]  /*0a20*/  NOP ;  /* 0x0000000000007918 */ /* 0x000fc00000000000 */
        /* <DEDUP_REMOVED lines=13> */
.L_x_5:


//--------------------- .nv.shared.reserved.0     --------------------------
	.section	.nv.shared.reserved.0,"aw",@nobits
	.weak		__nv_reservedSMEM_offset_0_alias
	.size		__nv_reservedSMEM_offset_0_alias, 0, 64
	.other		__nv_reservedSMEM_offset_0_alias,@"STO_CUDA_RESERVED_SHARED STV_DEFAULT"
__nv_reservedSMEM_offset_0_alias:
	.zero		0
	.zero		64


//--------------------- .nv.constant0._Z4mm_0PfS_S_i --------------------------
	.section	.nv.constant0._Z4mm_0PfS_S_i,"a",@progbits
	.sectionflags	@""
	.align	4
.nv.constant0._Z4mm_0PfS_S_i:
	.zero		924


//--------------------- SYMBOLS --------------------------

	.type		.nv.reservedSmem.offset0,@object
	.size		.nv.reservedSmem.offset0,0x4
